	.headerflags	@"EF_CUDA_TEXMODE_UNIFIED EF_CUDA_64BIT_ADDRESS EF_CUDA_ACCELERATORS EF_CUDA_SM90 EF_CUDA_VIRTUAL_SM(EF_CUDA_SM90)"
	.elftype	@"ET_EXEC"


//--------------------- .nv.info                  --------------------------
	.section	.nv.info,"",@"SHT_CUDA_INFO"
	.align	4


	//----- nvinfo : EIATTR_REGCOUNT
	.align		4
        /*0000*/ 	.byte	0x04, 0x2f
        /*0002*/ 	.short	(.L_1 - .L_0)
	.align		4
.L_0:
        /*0004*/ 	.word	index@(triton_poi_fused_convolution_39)
        /*0008*/ 	.word	0x0000000c


	//----- nvinfo : EIATTR_MIN_STACK_SIZE
	.align		4
.L_1:
        /*000c*/ 	.byte	0x04, 0x12
        /*000e*/ 	.short	(.L_3 - .L_2)
	.align		4
.L_2:
        /*0010*/ 	.word	index@(triton_poi_fused_convolution_39)
        /*0014*/ 	.word	0x00000000


	//----- nvinfo : EIATTR_FRAME_SIZE
	.align		4
.L_3:
        /*0018*/ 	.byte	0x04, 0x11
        /*001a*/ 	.short	(.L_5 - .L_4)
	.align		4
.L_4:
        /*001c*/ 	.word	index@(triton_poi_fused_convolution_39)
        /*0020*/ 	.word	0x00000000


	//----- nvinfo : EIATTR_MIN_STACK_SIZE
	.align		4
.L_5:
        /*0024*/ 	.byte	0x04, 0x12
        /*0026*/ 	.short	(.L_7 - .L_6)
	.align		4
.L_6:
        /*0028*/ 	.word	index@(triton_poi_fused_convolution_39)
        /*002c*/ 	.word	0x00000000
.L_7:


//--------------------- .nv.info.triton_poi_fused_convolution_39 --------------------------
	.section	.nv.info.triton_poi_fused_convolution_39,"",@"SHT_CUDA_INFO"
	.sectionflags	@""
	.align	4


	//----- nvinfo : EIATTR_CUDA_API_VERSION
	.align		4
        /*0000*/ 	.byte	0x04, 0x37
        /*0002*/ 	.short	(.L_9 - .L_8)
.L_8:
        /*0004*/ 	.word	0x0000007c


	//----- nvinfo : EIATTR_KPARAM_INFO
	.align		4
.L_9:
        /*0008*/ 	.byte	0x04, 0x17
        /*000a*/ 	.short	(.L_11 - .L_10)
.L_10:
        /*000c*/ 	.word	0x00000000
        /*0010*/ 	.short	0x0002
        /*0012*/ 	.short	0x0010
        /*0014*/ 	.byte	0x00, 0xf0, 0x11, 0x00


	//----- nvinfo : EIATTR_KPARAM_INFO
	.align		4
.L_11:
        /*0018*/ 	.byte	0x04, 0x17
        /*001a*/ 	.short	(.L_13 - .L_12)
.L_12:
        /*001c*/ 	.word	0x00000000
        /*0020*/ 	.short	0x0001
        /*0022*/ 	.short	0x0008
        /*0024*/ 	.byte	0x00, 0xf4, 0x21, 0x00


	//----- nvinfo : EIATTR_KPARAM_INFO
	.align		4
.L_13:
        /*0028*/ 	.byte	0x04, 0x17
        /*002a*/ 	.short	(.L_15 - .L_14)
.L_14:
        /*002c*/ 	.word	0x00000000
        /*0030*/ 	.short	0x0000
        /*0032*/ 	.short	0x0000
        /*0034*/ 	.byte	0x00, 0xf4, 0x21, 0x00


	//----- nvinfo : EIATTR_SPARSE_MMA_MASK
	.align		4
.L_15:
        /*0038*/ 	.byte	0x03, 0x50
        /*003a*/ 	.short	0x0000


	//----- nvinfo : EIATTR_MAXREG_COUNT
	.align		4
        /*003c*/ 	.byte	0x03, 0x1b
        /*003e*/ 	.short	0x00ff


	//----- nvinfo : EIATTR_EXIT_INSTR_OFFSETS
	.align		4
        /*0040*/ 	.byte	0x04, 0x1c
        /*0042*/ 	.short	(.L_17 - .L_16)


	//   ....[0]....
.L_16:
        /*0044*/ 	.word	0x00000170


	//----- nvinfo : EIATTR_REQNTID
	.align		4
.L_17:
        /*0048*/ 	.byte	0x04, 0x10
        /*004a*/ 	.short	(.L_19 - .L_18)
.L_18:
        /*004c*/ 	.word	0x00000100
        /*0050*/ 	.word	0x00000001
        /*0054*/ 	.word	0x00000001


	//----- nvinfo : EIATTR_CBANK_PARAM_SIZE
	.align		4
.L_19:
        /*0058*/ 	.byte	0x03, 0x19
        /*005a*/ 	.short	0x0014


	//----- nvinfo : EIATTR_PARAM_CBANK
	.align		4
        /*005c*/ 	.byte	0x04, 0x0a
        /*005e*/ 	.short	(.L_21 - .L_20)
	.align		4
.L_20:
        /*0060*/ 	.word	index@(.nv.constant0.triton_poi_fused_convolution_39)
        /*0064*/ 	.short	0x0210
        /*0066*/ 	.short	0x0014


	//----- nvinfo : EIATTR_SW_WAR
	.align		4
.L_21:
        /*0068*/ 	.byte	0x04, 0x36
        /*006a*/ 	.short	(.L_23 - .L_22)
.L_22:
        /*006c*/ 	.word	0x00000008
.L_23:


//--------------------- .nv.callgraph             --------------------------
	.section	.nv.callgraph,"",@"SHT_CUDA_CALLGRAPH"
	.align	4
	.sectionentsize	8
	.align		4
        /*0000*/ 	.word	0x00000000
	.align		4
        /*0004*/ 	.word	0xffffffff
	.align		4
        /*0008*/ 	.word	0x00000000
	.align		4
        /*000c*/ 	.word	0xfffffffe
	.align		4
        /*0010*/ 	.word	0x00000000
	.align		4
        /*0014*/ 	.word	0xfffffffd
	.align		4
        /*0018*/ 	.word	0x00000000
	.align		4
        /*001c*/ 	.word	0xfffffffc


//--------------------- .text.triton_poi_fused_convolution_39 --------------------------
	.section	.text.triton_poi_fused_convolution_39,"ax",@progbits
	.align	128
        .global         triton_poi_fused_convolution_39
        .type           triton_poi_fused_convolution_39,@function
        .size           triton_poi_fused_convolution_39,(.L_x_1 - triton_poi_fused_convolution_39)
        .other          triton_poi_fused_convolution_39,@"STO_CUDA_ENTRY STV_DEFAULT"
triton_poi_fused_convolution_39:
.text.triton_poi_fused_convolution_39:
[----:B------:R-:W-:Y:S01]  /*0000*/  LDC R1, c[0x0][0x28] ;  /* 0x00000a00ff017b82 */ /* 0x000fe20000000800 */
[----:B------:R-:W1:Y:S07]  /*0010*/  S2R R0, SR_TID.X ;  /* 0x0000000000007919 */ /* 0x000e6e0000002100 */
[----:B------:R-:W2:Y:S01]  /*0020*/  LDC.64 R4, c[0x0][0x218] ;  /* 0x00008600ff047b82 */ /* 0x000ea20000000a00 */
[----:B------:R-:W-:Y:S01]  /*0030*/  ULDC.64 UR4, c[0x0][0x208] ;  /* 0x0000820000047ab9 */ /* 0x000fe20000000a00 */
[----:B------:R-:W3:Y:S06]  /*0040*/  S2R R7, SR_CTAID.X ;  /* 0x0000000000077919 */ /* 0x000eec0000002500 */
[----:B------:R-:W4:Y:S01]  /*0050*/  LDC.64 R2, c[0x0][0x210] ;  /* 0x00008400ff027b82 */ /* 0x000f220000000a00 */
[----:B-1----:R-:W-:Y:S01]  /*0060*/  IMAD.SHL.U32 R0, R0, 0x2, RZ ;  /* 0x0000000200007824 */ /* 0x002fe200078e00ff */
[----:B---3--:R-:W-:-:S04]  /*0070*/  SHF.R.S32.HI R6, RZ, 0x16, R7 ;  /* 0x00000016ff067819 */ /* 0x008fc80000011407 */
[----:B------:R-:W-:Y:S02]  /*0080*/  LOP3.LUT R0, R0, 0x1fe, RZ, 0xc0, !PT ;  /* 0x000001fe00007812 */ /* 0x000fe400078ec0ff */
[----:B------:R-:W-:-:S03]  /*0090*/  SGXT R6, R6, 0x1 ;  /* 0x000000010606781a */ /* 0x000fc60000000200 */
[----:B------:R-:W-:-:S04]  /*00a0*/  IMAD R7, R7, 0x200, R0 ;  /* 0x0000020007077824 */ /* 0x000fc800078e0200 */
[----:B----4-:R-:W-:Y:S01]  /*00b0*/  IMAD.WIDE R2, R7, 0x4, R2 ;  /* 0x0000000407027825 */ /* 0x010fe200078e0202 */
[----:B------:R-:W-:-:S04]  /*00c0*/  LEA.HI R6, R6, R7, RZ, 0xc ;  /* 0x0000000706067211 */ /* 0x000fc800078f60ff */
[----:B------:R-:W-:-:S04]  /*00d0*/  SHF.R.S32.HI R6, RZ, 0xc, R6 ;  /* 0x0000000cff067819 */ /* 0x000fc80000011406 */
[----:B------:R-:W-:-:S04]  /*00e0*/  LEA.HI R0, R6, R6, RZ, 0x6 ;  /* 0x0000000606007211 */ /* 0x000fc800078f30ff */
[----:B------:R-:W-:-:S05]  /*00f0*/  LOP3.LUT R9, R0, 0xffffffc0, RZ, 0xc0, !PT ;  /* 0xffffffc000097812 */ /* 0x000fca00078ec0ff */
[----:B------:R-:W-:Y:S02]  /*0100*/  IMAD.IADD R9, R6, 0x1, -R9 ;  /* 0x0000000106097824 */ /* 0x000fe400078e0a09 */
[----:B------:R-:W3:Y:S02]  /*0110*/  LDG.E.64 R6, desc[UR4][R2.64] ;  /* 0x0000000402067981 */ /* 0x000ee4000c1e1b00 */
[----:B--2---:R-:W-:-:S06]  /*0120*/  IMAD.WIDE R4, R9, 0x4, R4 ;  /* 0x0000000409047825 */ /* 0x004fcc00078e0204 */
[----:B------:R-:W3:Y:S02]  /*0130*/  LDG.E.EL R4, desc[UR4][R4.64] ;  /* 0x0000000404047981 */ /* 0x000ee4000c2e1900 */
[--C-:B---3--:R-:W-:Y:S01]  /*0140*/  FADD R6, R6, R4.reuse ;  /* 0x0000000406067221 */ /* 0x108fe20000000000 */
[----:B------:R-:W-:-:S05]  /*0150*/  FADD R7, R7, R4 ;  /* 0x0000000407077221 */ /* 0x000fca0000000000 */
[----:B------:R-:W-:Y:S01]  /*0160*/  STG.E.64 desc[UR4][R2.64], R6 ;  /* 0x0000000602007986 */ /* 0x000fe2000c101b04 */
[----:B------:R-:W-:Y:S05]  /*0170*/  EXIT ;  /* 0x000000000000794d */ /* 0x000fea0003800000 */
.L_x_0:
[----:B------:R-:W-:-:S00]  /*0180*/  BRA `(.L_x_0) ;  /* 0xfffffffc00fc7947 */ /* 0x000fc0000383ffff */
[----:B------:R-:W-:-:S00]  /*0190*/  NOP ;  /* 0x0000000000007918 */ /* 0x000fc00000000000 */
        /* <DEDUP_REMOVED lines=14> */
.L_x_1:


//--------------------- .nv.constant0.triton_poi_fused_convolution_39 --------------------------
	.section	.nv.constant0.triton_poi_fused_convolution_39,"a",@progbits
	.sectionflags	@""
	.align	4
.nv.constant0.triton_poi_fused_convolution_39:
	.zero		548
